	.headerflags	@"EF_CUDA_TEXMODE_UNIFIED EF_CUDA_64BIT_ADDRESS EF_CUDA_ACCELERATORS EF_CUDA_SM90 EF_CUDA_VIRTUAL_SM(EF_CUDA_SM90)"
	.elftype	@"ET_EXEC"


//--------------------- .nv.info                  --------------------------
	.section	.nv.info,"",@"SHT_CUDA_INFO"
	.align	4


	//----- nvinfo : EIATTR_REGCOUNT
	.align		4
        /*0000*/ 	.byte	0x04, 0x2f
        /*0002*/ 	.short	(.L_3 - .L_2)
	.align		4
.L_2:
        /*0004*/ 	.word	index@(triton_poi_fused__native_batch_norm_legit_no_training_convolution_relu_23)
        /*0008*/ 	.word	0x00000020


	//----- nvinfo : EIATTR_MIN_STACK_SIZE
	.align		4
.L_3:
        /*000c*/ 	.byte	0x04, 0x12
        /*000e*/ 	.short	(.L_5 - .L_4)
	.align		4
.L_4:
        /*0010*/ 	.word	index@(triton_poi_fused__native_batch_norm_legit_no_training_convolution_relu_23)
        /*0014*/ 	.word	0x00000000


	//----- nvinfo : EIATTR_FRAME_SIZE
	.align		4
.L_5:
        /*0018*/ 	.byte	0x04, 0x11
        /*001a*/ 	.short	(.L_7 - .L_6)
	.align		4
.L_6:
        /*001c*/ 	.word	index@(triton_poi_fused__native_batch_norm_legit_no_training_convolution_relu_23)
        /*0020*/ 	.word	0x00000000


	//----- nvinfo : EIATTR_MIN_STACK_SIZE
	.align		4
.L_7:
        /*0024*/ 	.byte	0x04, 0x12
        /*0026*/ 	.short	(.L_9 - .L_8)
	.align		4
.L_8:
        /*0028*/ 	.word	index@(triton_poi_fused__native_batch_norm_legit_no_training_convolution_relu_23)
        /*002c*/ 	.word	0x00000000
.L_9:


//--------------------- .nv.info.triton_poi_fused__native_batch_norm_legit_no_training_convolution_relu_23 --------------------------
	.section	.nv.info.triton_poi_fused__native_batch_norm_legit_no_training_convolution_relu_23,"",@"SHT_CUDA_INFO"
	.sectionflags	@""
	.align	4


	//----- nvinfo : EIATTR_CUDA_API_VERSION
	.align		4
        /*0000*/ 	.byte	0x04, 0x37
        /*0002*/ 	.short	(.L_11 - .L_10)
.L_10:
        /*0004*/ 	.word	0x0000007c


	//----- nvinfo : EIATTR_KPARAM_INFO
	.align		4
.L_11:
        /*0008*/ 	.byte	0x04, 0x17
        /*000a*/ 	.short	(.L_13 - .L_12)
.L_12:
        /*000c*/ 	.word	0x00000000
        /*0010*/ 	.short	0x0007
        /*0012*/ 	.short	0x0038
        /*0014*/ 	.byte	0x00, 0xf0, 0x11, 0x00


	//----- nvinfo : EIATTR_KPARAM_INFO
	.align		4
.L_13:
        /*0018*/ 	.byte	0x04, 0x17
        /*001a*/ 	.short	(.L_15 - .L_14)
.L_14:
        /*001c*/ 	.word	0x00000000
        /*0020*/ 	.short	0x0006
        /*0022*/ 	.short	0x0030
        /*0024*/ 	.byte	0x00, 0xf4, 0x21, 0x00


	//----- nvinfo : EIATTR_KPARAM_INFO
	.align		4
.L_15:
        /*0028*/ 	.byte	0x04, 0x17
        /*002a*/ 	.short	(.L_17 - .L_16)
.L_16:
        /*002c*/ 	.word	0x00000000
        /*0030*/ 	.short	0x0005
        /*0032*/ 	.short	0x0028
        /*0034*/ 	.byte	0x00, 0xf4, 0x21, 0x00


	//----- nvinfo : EIATTR_KPARAM_INFO
	.align		4
.L_17:
        /*0038*/ 	.byte	0x04, 0x17
        /*003a*/ 	.short	(.L_19 - .L_18)
.L_18:
        /*003c*/ 	.word	0x00000000
        /*0040*/ 	.short	0x0004
        /*0042*/ 	.short	0x0020
        /*0044*/ 	.byte	0x00, 0xf4, 0x21, 0x00


	//----- nvinfo : EIATTR_KPARAM_INFO
	.align		4
.L_19:
        /*0048*/ 	.byte	0x04, 0x17
        /*004a*/ 	.short	(.L_21 - .L_20)
.L_20:
        /*004c*/ 	.word	0x00000000
        /*0050*/ 	.short	0x0003
        /*0052*/ 	.short	0x0018
        /*0054*/ 	.byte	0x00, 0xf4, 0x21, 0x00


	//----- nvinfo : EIATTR_KPARAM_INFO
	.align		4
.L_21:
        /*0058*/ 	.byte	0x04, 0x17
        /*005a*/ 	.short	(.L_23 - .L_22)
.L_22:
        /*005c*/ 	.word	0x00000000
        /*0060*/ 	.short	0x0002
        /*0062*/ 	.short	0x0010
        /*0064*/ 	.byte	0x00, 0xf4, 0x21, 0x00


	//----- nvinfo : EIATTR_KPARAM_INFO
	.align		4
.L_23:
        /*0068*/ 	.byte	0x04, 0x17
        /*006a*/ 	.short	(.L_25 - .L_24)
.L_24:
        /*006c*/ 	.word	0x00000000
        /*0070*/ 	.short	0x0001
        /*0072*/ 	.short	0x0008
        /*0074*/ 	.byte	0x00, 0xf4, 0x21, 0x00


	//----- nvinfo : EIATTR_KPARAM_INFO
	.align		4
.L_25:
        /*0078*/ 	.byte	0x04, 0x17
        /*007a*/ 	.short	(.L_27 - .L_26)
.L_26:
        /*007c*/ 	.word	0x00000000
        /*0080*/ 	.short	0x0000
        /*0082*/ 	.short	0x0000
        /*0084*/ 	.byte	0x00, 0xf4, 0x21, 0x00


	//----- nvinfo : EIATTR_SPARSE_MMA_MASK
	.align		4
.L_27:
        /*0088*/ 	.byte	0x03, 0x50
        /*008a*/ 	.short	0x0000


	//----- nvinfo : EIATTR_MAXREG_COUNT
	.align		4
        /*008c*/ 	.byte	0x03, 0x1b
        /*008e*/ 	.short	0x00ff


	//----- nvinfo : EIATTR_EXIT_INSTR_OFFSETS
	.align		4
        /*0090*/ 	.byte	0x04, 0x1c
        /*0092*/ 	.short	(.L_29 - .L_28)


	//   ....[0]....
.L_28:
        /*0094*/ 	.word	0x000007b0


	//----- nvinfo : EIATTR_REQNTID
	.align		4
.L_29:
        /*0098*/ 	.byte	0x04, 0x10
        /*009a*/ 	.short	(.L_31 - .L_30)
.L_30:
        /*009c*/ 	.word	0x00000080
        /*00a0*/ 	.word	0x00000001
        /*00a4*/ 	.word	0x00000001


	//----- nvinfo : EIATTR_CBANK_PARAM_SIZE
	.align		4
.L_31:
        /*00a8*/ 	.byte	0x03, 0x19
        /*00aa*/ 	.short	0x003c


	//----- nvinfo : EIATTR_PARAM_CBANK
	.align		4
        /*00ac*/ 	.byte	0x04, 0x0a
        /*00ae*/ 	.short	(.L_33 - .L_32)
	.align		4
.L_32:
        /*00b0*/ 	.word	index@(.nv.constant0.triton_poi_fused__native_batch_norm_legit_no_training_convolution_relu_23)
        /*00b4*/ 	.short	0x0210
        /*00b6*/ 	.short	0x003c


	//----- nvinfo : EIATTR_SW_WAR
	.align		4
.L_33:
        /*00b8*/ 	.byte	0x04, 0x36
        /*00ba*/ 	.short	(.L_35 - .L_34)
.L_34:
        /*00bc*/ 	.word	0x00000008
.L_35:


//--------------------- .nv.callgraph             --------------------------
	.section	.nv.callgraph,"",@"SHT_CUDA_CALLGRAPH"
	.align	4
	.sectionentsize	8
	.align		4
        /*0000*/ 	.word	0x00000000
	.align		4
        /*0004*/ 	.word	0xffffffff
	.align		4
        /*0008*/ 	.word	0x00000000
	.align		4
        /*000c*/ 	.word	0xfffffffe
	.align		4
        /*0010*/ 	.word	0x00000000
	.align		4
        /*0014*/ 	.word	0xfffffffd
	.align		4
        /*0018*/ 	.word	0x00000000
	.align		4
        /*001c*/ 	.word	0xfffffffc


//--------------------- .nv.constant4             --------------------------
	.section	.nv.constant4,"a",@progbits
	.align	8
	.align		8
.nv.constant4:
        /*0000*/ 	.dword	_$_str
	.align		8
        /*0008*/ 	.dword	_$_str_$_2


//--------------------- .text.triton_poi_fused__native_batch_norm_legit_no_training_convolution_relu_23 --------------------------
	.section	.text.triton_poi_fused__native_batch_norm_legit_no_training_convolution_relu_23,"ax",@progbits
	.align	128
        .global         triton_poi_fused__native_batch_norm_legit_no_training_convolution_relu_23
        .type           triton_poi_fused__native_batch_norm_legit_no_training_convolution_relu_23,@function
        .size           triton_poi_fused__native_batch_norm_legit_no_training_convolution_relu_23,(.L_x_1 - triton_poi_fused__native_batch_norm_legit_no_training_convolution_relu_23)
        .other          triton_poi_fused__native_batch_norm_legit_no_training_convolution_relu_23,@"STO_CUDA_ENTRY STV_DEFAULT"
triton_poi_fused__native_batch_norm_legit_no_training_convolution_relu_23:
.text.triton_poi_fused__native_batch_norm_legit_no_training_convolution_relu_23:
[----:B------:R-:W-:Y:S01]  /*0000*/  LDC R1, c[0x0][0x28] ;  /* 0x00000a00ff017b82 */ /* 0x000fe20000000800 */
[----:B------:R-:W1:Y:S01]  /*0010*/  S2R R0, SR_TID.X ;  /* 0x0000000000007919 */ /* 0x000e620000002100 */
[----:B------:R-:W-:-:S06]  /*0020*/  ULDC.64 UR4, c[0x0][0x208] ;  /* 0x0000820000047ab9 */ /* 0x000fcc0000000a00 */
[----:B------:R-:W2:Y:S01]  /*0030*/  LDC.64 R28, c[0x0][0x218] ;  /* 0x00008600ff1c7b82 */ /* 0x000ea20000000a00 */
[----:B------:R-:W3:Y:S07]  /*0040*/  S2R R5, SR_CTAID.X ;  /* 0x0000000000057919 */ /* 0x000eee0000002500 */
[----:B------:R-:W4:Y:S08]  /*0050*/  LDC.64 R26, c[0x0][0x220] ;  /* 0x00008800ff1a7b82 */ /* 0x000f300000000a00 */
[----:B------:R-:W5:Y:S01]  /*0060*/  LDC.64 R22, c[0x0][0x230] ;  /* 0x00008c00ff167b82 */ /* 0x000f620000000a00 */
[----:B-1----:R-:W-:-:S02]  /*0070*/  SHF.L.U32 R0, R0, 0x2, RZ ;  /* 0x0000000200007819 */ /* 0x002fc400000006ff */
[----:B---3--:R-:W-:Y:S02]  /*0080*/  SHF.R.S32.HI R3, RZ, 0x15, R5 ;  /* 0x00000015ff037819 */ /* 0x008fe40000011405 */
[----:B------:R-:W-:Y:S02]  /*0090*/  LOP3.LUT R0, R0, 0x1fc, RZ, 0xc0, !PT ;  /* 0x000001fc00007812 */ /* 0x000fe400078ec0ff */
[----:B------:R-:W-:Y:S02]  /*00a0*/  SGXT R3, R3, 0x1 ;  /* 0x000000010303781a */ /* 0x000fe40000000200 */
[----:B------:R-:W-:Y:S02]  /*00b0*/  LEA R0, R5, R0, 0xa ;  /* 0x0000000005007211 */ /* 0x000fe400078e50ff */
[----:B------:R-:W1:Y:S02]  /*00c0*/  LDC.64 R4, c[0x0][0x228] ;  /* 0x00008a00ff047b82 */ /* 0x000e640000000a00 */
[----:B------:R-:W-:-:S04]  /*00d0*/  LEA.HI R3, R3, R0, RZ, 0x8 ;  /* 0x0000000003037211 */ /* 0x000fc800078f40ff */
[----:B------:R-:W-:Y:S02]  /*00e0*/  SHF.R.S32.HI R9, RZ, 0x8, R3 ;  /* 0x00000008ff097819 */ /* 0x000fe40000011403 */
[----:B------:R-:W-:Y:S02]  /*00f0*/  IADD3 R3, R3, 0x200, RZ ;  /* 0x0000020003037810 */ /* 0x000fe40007ffe0ff */
[----:B------:R-:W-:Y:S02]  /*0100*/  LEA.HI R2, R9, R9, RZ, 0x7 ;  /* 0x0000000909027211 */ /* 0x000fe400078f38ff */
[----:B------:R-:W-:Y:S02]  /*0110*/  SHF.R.S32.HI R3, RZ, 0x8, R3 ;  /* 0x00000008ff037819 */ /* 0x000fe40000011403 */
[----:B------:R-:W-:Y:S02]  /*0120*/  LOP3.LUT R2, R2, 0xffffff80, RZ, 0xc0, !PT ;  /* 0xffffff8002027812 */ /* 0x000fe400078ec0ff */
[----:B------:R-:W-:-:S02]  /*0130*/  LEA.HI R6, R3, R3, RZ, 0x7 ;  /* 0x0000000303067211 */ /* 0x000fc400078f38ff */
[----:B------:R-:W-:Y:S02]  /*0140*/  IADD3 R9, R9, -R2, RZ ;  /* 0x8000000209097210 */ /* 0x000fe40007ffe0ff */
[----:B------:R-:W-:-:S04]  /*0150*/  LOP3.LUT R6, R6, 0xffffff80, RZ, 0xc0, !PT ;  /* 0xffffff8006067812 */ /* 0x000fc800078ec0ff */
[----:B------:R-:W-:Y:S01]  /*0160*/  IADD3 R3, R3, -R6, RZ ;  /* 0x8000000603037210 */ /* 0x000fe20007ffe0ff */
[--C-:B-1----:R-:W-:Y:S01]  /*0170*/  IMAD.WIDE R12, R9, 0x4, R4.reuse ;  /* 0x00000004090c7825 */ /* 0x102fe200078e0204 */
[----:B------:R-:W1:Y:S03]  /*0180*/  LDC.64 R6, c[0x0][0x210] ;  /* 0x00008400ff067b82 */ /* 0x000e660000000a00 */
[----:B------:R-:W-:Y:S01]  /*0190*/  IMAD.WIDE R24, R3, 0x4, R4 ;  /* 0x0000000403187825 */ /* 0x000fe200078e0204 */
[----:B------:R-:W3:Y:S04]  /*01a0*/  LDG.E.EL R21, desc[UR4][R12.64] ;  /* 0x000000040c157981 */ /* 0x000ee8000c2e1900 */
[----:B------:R-:W5:Y:S01]  /*01b0*/  LDC.64 R4, c[0x0][0x238] ;  /* 0x00008e00ff047b82 */ /* 0x000f620000000a00 */
[----:B------:R-:W3:Y:S01]  /*01c0*/  LDG.E.EL R24, desc[UR4][R24.64] ;  /* 0x0000000418187981 */ /* 0x000ee2000c2e1900 */
[----:B--2---:R-:W-:-:S05]  /*01d0*/  IMAD.WIDE R10, R9, 0x4, R28 ;  /* 0x00000004090a7825 */ /* 0x004fca00078e021c */
[----:B------:R4:W2:Y:S01]  /*01e0*/  LDG.E.EL R19, desc[UR4][R10.64] ;  /* 0x000000040a137981 */ /* 0x0008a2000c2e1900 */
[----:B-1----:R-:W-:-:S04]  /*01f0*/  IMAD.WIDE R6, R0, 0x4, R6 ;  /* 0x0000000400067825 */ /* 0x002fc800078e0206 */
[C---:B----4-:R-:W-:Y:S01]  /*0200*/  IMAD.WIDE R10, R9.reuse, 0x4, R26 ;  /* 0x00000004090a7825 */ /* 0x050fe200078e021a */
[----:B------:R-:W2:Y:S04]  /*0210*/  LDG.E.128 R12, desc[UR4][R6.64] ;  /* 0x00000004060c7981 */ /* 0x000ea8000c1e1d00 */
[----:B------:R-:W4:Y:S01]  /*0220*/  LDG.E.EL R18, desc[UR4][R10.64] ;  /* 0x000000040a127981 */ /* 0x000f22000c2e1900 */
[----:B-----5:R-:W-:-:S04]  /*0230*/  IMAD.WIDE R16, R9, 0x4, R22 ;  /* 0x0000000409107825 */ /* 0x020fc800078e0216 */
[----:B0-----:R-:W-:Y:S02]  /*0240*/  IMAD.WIDE R8, R9, 0x4, R4 ;  /* 0x0000000409087825 */ /* 0x001fe400078e0204 */
[----:B------:R-:W5:Y:S02]  /*0250*/  LDG.E.EL R17, desc[UR4][R16.64] ;  /* 0x0000000410117981 */ /* 0x000f64000c2e1900 */
[C---:B------:R-:W-:Y:S02]  /*0260*/  IMAD.WIDE R28, R3.reuse, 0x4, R28 ;  /* 0x00000004031c7825 */ /* 0x040fe400078e021c */
[----:B------:R-:W5:Y:S02]  /*0270*/  LDG.E.EL R20, desc[UR4][R8.64] ;  /* 0x0000000408147981 */ /* 0x000f64000c2e1900 */
[C---:B------:R-:W-:Y:S02]  /*0280*/  IMAD.WIDE R26, R3.reuse, 0x4, R26 ;  /* 0x00000004031a7825 */ /* 0x040fe400078e021a */
[----:B------:R0:W5:Y:S04]  /*0290*/  LDG.E.EL R16, desc[UR4][R28.64] ;  /* 0x000000041c107981 */ /* 0x000168000c2e1900 */
[----:B------:R-:W5:Y:S01]  /*02a0*/  LDG.E.128 R8, desc[UR4][R6.64+0x800] ;  /* 0x0008000406087981 */ /* 0x000f62000c1e1d00 */
[----:B------:R-:W-:-:S03]  /*02b0*/  IMAD.WIDE R4, R3, 0x4, R4 ;  /* 0x0000000403047825 */ /* 0x000fc600078e0204 */
[----:B------:R-:W5:Y:S01]  /*02c0*/  LDG.E.EL R2, desc[UR4][R26.64] ;  /* 0x000000041a027981 */ /* 0x000f62000c2e1900 */
[----:B------:R-:W-:-:S03]  /*02d0*/  IMAD.WIDE R22, R3, 0x4, R22 ;  /* 0x0000000403167825 */ /* 0x000fc600078e0216 */
[----:B------:R-:W5:Y:S04]  /*02e0*/  LDG.E.EL R4, desc[UR4][R4.64] ;  /* 0x0000000404047981 */ /* 0x000f68000c2e1900 */
[----:B------:R1:W5:Y:S01]  /*02f0*/  LDG.E.EL R3, desc[UR4][R22.64] ;  /* 0x0000000416037981 */ /* 0x000362000c2e1900 */
[----:B---3--:R-:W-:Y:S01]  /*0300*/  FADD R21, R21, 9.9999997473787516356e-06 ;  /* 0x3727c5ac15157421 */ /* 0x008fe20000000000 */
[----:B------:R-:W-:-:S03]  /*0310*/  FADD R24, R24, 9.9999997473787516356e-06 ;  /* 0x3727c5ac18187421 */ /* 0x000fc60000000000 */
[----:B------:R-:W3:Y:S08]  /*0320*/  MUFU.SQRT R25, R21 ;  /* 0x0000001500197308 */ /* 0x000ef00000002000 */
[----:B0-----:R-:W0:Y:S01]  /*0330*/  MUFU.SQRT R28, R24 ;  /* 0x00000018001c7308 */ /* 0x001e220000002000 */
[C---:B---3--:R-:W-:Y:S02]  /*0340*/  FSETP.GT.AND P0, PT, R25.reuse, 8.50705917302346158658e+37, PT ;  /* 0x7e8000001900780b */ /* 0x048fe40003f04000 */
[----:B------:R-:W-:-:S02]  /*0350*/  FSETP.GEU.AND P2, PT, R25, 1.175494350822287508e-38, PT ;  /* 0x008000001900780b */ /* 0x000fc40003f4e000 */
[C---:B0-----:R-:W-:Y:S02]  /*0360*/  FSETP.GT.AND P1, PT, R28.reuse, 8.50705917302346158658e+37, PT ;  /* 0x7e8000001c00780b */ /* 0x041fe40003f24000 */
[----:B------:R-:W-:-:S07]  /*0370*/  FSETP.GEU.AND P3, PT, R28, 1.175494350822287508e-38, PT ;  /* 0x008000001c00780b */ /* 0x000fce0003f6e000 */
[----:B------:R-:W-:Y:S01]  /*0380*/  @P0 FMUL R25, R25, 0.25 ;  /* 0x3e80000019190820 */ /* 0x000fe20000400000 */
[----:B------:R-:W-:-:S03]  /*0390*/  HFMA2.MMA R24, -RZ, RZ, 1.625, 0 ;  /* 0x3e800000ff187435 */ /* 0x000fc600000001ff */
[----:B------:R-:W-:Y:S01]  /*03a0*/  @!P2 FMUL R25, R25, 16777216 ;  /* 0x4b8000001919a820 */ /* 0x000fe20000400000 */
[----:B------:R-:W-:-:S04]  /*03b0*/  @P1 FMUL R28, R28, 0.25 ;  /* 0x3e8000001c1c1820 */ /* 0x000fc80000400000 */
[----:B------:R-:W-:Y:S01]  /*03c0*/  @!P3 FMUL R28, R28, 16777216 ;  /* 0x4b8000001c1cb820 */ /* 0x000fe20000400000 */
[----:B------:R-:W0:Y:S01]  /*03d0*/  MUFU.RCP R25, R25 ;  /* 0x0000001900197308 */ /* 0x000e220000001000 */
[----:B-1----:R-:W-:-:S07]  /*03e0*/  FSEL R22, R24, 1, P0 ;  /* 0x3f80000018167808 */ /* 0x002fce0000000000 */
[----:B------:R1:W3:Y:S01]  /*03f0*/  MUFU.RCP R5, R28 ;  /* 0x0000001c00057308 */ /* 0x0002e20000001000 */
[----:B------:R-:W-:Y:S01]  /*0400*/  FSEL R24, R24, 1, P1 ;  /* 0x3f80000018187808 */ /* 0x000fe20000800000 */
[----:B------:R-:W-:Y:S01]  /*0410*/  @!P2 FMUL R22, R22, 16777216 ;  /* 0x4b8000001616a820 */ /* 0x000fe20000400000 */
[--C-:B--2---:R-:W-:Y:S01]  /*0420*/  FADD R13, R13, R19.reuse ;  /* 0x000000130d0d7221 */ /* 0x104fe20000000000 */
[--C-:B------:R-:W-:Y:S01]  /*0430*/  FADD R12, R12, R19.reuse ;  /* 0x000000130c0c7221 */ /* 0x100fe20000000000 */
[--C-:B------:R-:W-:Y:S01]  /*0440*/  FADD R14, R14, R19.reuse ;  /* 0x000000130e0e7221 */ /* 0x100fe20000000000 */
[----:B------:R-:W-:Y:S01]  /*0450*/  @!P3 FMUL R24, R24, 16777216 ;  /* 0x4b8000001818b820 */ /* 0x000fe20000400000 */
[----:B------:R-:W-:Y:S01]  /*0460*/  FADD R15, R15, R19 ;  /* 0x000000130f0f7221 */ /* 0x000fe20000000000 */
[----:B0-----:R-:W-:Y:S01]  /*0470*/  FMUL R21, R25, R22 ;  /* 0x0000001619157220 */ /* 0x001fe20000400000 */
[C---:B----4-:R-:W-:Y:S01]  /*0480*/  FADD R22, -R18.reuse, R12 ;  /* 0x0000000c12167221 */ /* 0x050fe20000000100 */
[C---:B------:R-:W-:Y:S01]  /*0490*/  FADD R26, -R18.reuse, R14 ;  /* 0x0000000e121a7221 */ /* 0x040fe20000000100 */
[C---:B-1----:R-:W-:Y:S01]  /*04a0*/  FADD R28, -R18.reuse, R15 ;  /* 0x0000000f121c7221 */ /* 0x042fe20000000100 */
[----:B---3--:R-:W-:Y:S01]  /*04b0*/  FMUL R5, R5, R24 ;  /* 0x0000001805057220 */ /* 0x008fe20000400000 */
[----:B------:R-:W-:-:S02]  /*04c0*/  FADD R24, -R18, R13 ;  /* 0x0000000d12187221 */ /* 0x000fc40000000100 */
[----:B------:R-:W0:Y:S01]  /*04d0*/  LDC.64 R18, c[0x0][0x240] ;  /* 0x00009000ff127b82 */ /* 0x000e220000000a00 */
[C---:B------:R-:W-:Y:S01]  /*04e0*/  FMUL R27, R21.reuse, R22 ;  /* 0x00000016151b7220 */ /* 0x040fe20000400000 */
[C---:B------:R-:W-:Y:S01]  /*04f0*/  FMUL R24, R21.reuse, R24 ;  /* 0x0000001815187220 */ /* 0x040fe20000400000 */
[C---:B------:R-:W-:Y:S01]  /*0500*/  FMUL R23, R21.reuse, R26 ;  /* 0x0000001a15177220 */ /* 0x040fe20000400000 */
[----:B------:R-:W-:Y:S01]  /*0510*/  FMUL R25, R21, R28 ;  /* 0x0000001c15197220 */ /* 0x000fe20000400000 */
[--C-:B-----5:R-:W-:Y:S01]  /*0520*/  FADD R9, R9, R16.reuse ;  /* 0x0000001009097221 */ /* 0x120fe20000000000 */
[--C-:B------:R-:W-:Y:S01]  /*0530*/  FADD R8, R8, R16.reuse ;  /* 0x0000001008087221 */ /* 0x100fe20000000000 */
[--C-:B------:R-:W-:Y:S01]  /*0540*/  FADD R10, R10, R16.reuse ;  /* 0x000000100a0a7221 */ /* 0x100fe20000000000 */
[----:B------:R-:W-:Y:S01]  /*0550*/  FADD R11, R11, R16 ;  /* 0x000000100b0b7221 */ /* 0x000fe20000000000 */
[C-C-:B------:R-:W-:Y:S01]  /*0560*/  FFMA R22, R17.reuse, R24, R20.reuse ;  /* 0x0000001811167223 */ /* 0x140fe20000000014 */
[C-C-:B------:R-:W-:Y:S01]  /*0570*/  FFMA R21, R17.reuse, R27, R20.reuse ;  /* 0x0000001b11157223 */ /* 0x140fe20000000014 */
[C-C-:B------:R-:W-:Y:S01]  /*0580*/  FFMA R23, R17.reuse, R23, R20.reuse ;  /* 0x0000001711177223 */ /* 0x140fe20000000014 */
[----:B------:R-:W-:Y:S01]  /*0590*/  FFMA R17, R17, R25, R20 ;  /* 0x0000001911117223 */ /* 0x000fe20000000014 */
[C---:B------:R-:W-:Y:S01]  /*05a0*/  FADD R20, -R2.reuse, R9 ;  /* 0x0000000902147221 */ /* 0x040fe20000000100 */
[C---:B------:R-:W-:Y:S01]  /*05b0*/  FADD R16, -R2.reuse, R8 ;  /* 0x0000000802107221 */ /* 0x040fe20000000100 */
[C---:B------:R-:W-:Y:S01]  /*05c0*/  FADD R24, -R2.reuse, R10 ;  /* 0x0000000a02187221 */ /* 0x040fe20000000100 */
[----:B------:R-:W-:Y:S01]  /*05d0*/  FADD R2, -R2, R11 ;  /* 0x0000000b02027221 */ /* 0x000fe20000000100 */
[C---:B------:R-:W-:Y:S01]  /*05e0*/  FMUL R20, R5.reuse, R20 ;  /* 0x0000001405147220 */ /* 0x040fe20000400000 */
[C---:B------:R-:W-:Y:S01]  /*05f0*/  FMUL R29, R5.reuse, R16 ;  /* 0x00000010051d7220 */ /* 0x040fe20000400000 */
[C---:B------:R-:W-:Y:S01]  /*0600*/  FMUL R27, R5.reuse, R24 ;  /* 0x00000018051b7220 */ /* 0x040fe20000400000 */
[----:B------:R-:W-:Y:S01]  /*0610*/  FMUL R25, R5, R2 ;  /* 0x0000000205197220 */ /* 0x000fe20000400000 */
[C-C-:B------:R-:W-:Y:S01]  /*0620*/  FFMA R5, R3.reuse, R20, R4.reuse ;  /* 0x0000001403057223 */ /* 0x140fe20000000004 */
[C-C-:B------:R-:W-:Y:S01]  /*0630*/  FFMA R20, R3.reuse, R29, R4.reuse ;  /* 0x0000001d03147223 */ /* 0x140fe20000000004 */
[C-C-:B------:R-:W-:Y:S01]  /*0640*/  FFMA R24, R3.reuse, R27, R4.reuse ;  /* 0x0000001b03187223 */ /* 0x140fe20000000004 */
[----:B------:R-:W-:Y:S01]  /*0650*/  FFMA R25, R3, R25, R4 ;  /* 0x0000001903197223 */ /* 0x000fe20000000004 */
[----:B------:R-:W-:Y:S01]  /*0660*/  FSETP.GEU.AND P6, PT, R17, RZ, PT ;  /* 0x000000ff1100720b */ /* 0x000fe20003fce000 */
[----:B0-----:R-:W-:Y:S01]  /*0670*/  IMAD.WIDE R2, R0, 0x4, R18 ;  /* 0x0000000400027825 */ /* 0x001fe200078e0212 */
[----:B------:R-:W-:-:S02]  /*0680*/  FSETP.GEU.AND P0, PT, R23, RZ, PT ;  /* 0x000000ff1700720b */ /* 0x000fc40003f0e000 */
[----:B------:R-:W-:Y:S02]  /*0690*/  FSETP.GEU.AND P1, PT, R22, RZ, PT ;  /* 0x000000ff1600720b */ /* 0x000fe40003f2e000 */
[----:B------:R-:W-:Y:S02]  /*06a0*/  FSETP.GEU.AND P2, PT, R21, RZ, PT ;  /* 0x000000ff1500720b */ /* 0x000fe40003f4e000 */
[----:B------:R-:W-:Y:S02]  /*06b0*/  SEL R19, R17, RZ, P6 ;  /* 0x000000ff11137207 */ /* 0x000fe40003000000 */
[----:B------:R-:W-:Y:S02]  /*06c0*/  FSETP.GEU.AND P3, PT, R25, RZ, PT ;  /* 0x000000ff1900720b */ /* 0x000fe40003f6e000 */
[----:B------:R-:W-:Y:S02]  /*06d0*/  FSETP.GEU.AND P4, PT, R24, RZ, PT ;  /* 0x000000ff1800720b */ /* 0x000fe40003f8e000 */
[----:B------:R-:W-:-:S02]  /*06e0*/  FSETP.GEU.AND P5, PT, R5, RZ, PT ;  /* 0x000000ff0500720b */ /* 0x000fc40003fae000 */
[----:B------:R-:W-:Y:S02]  /*06f0*/  FSETP.GEU.AND P6, PT, R20, RZ, PT ;  /* 0x000000ff1400720b */ /* 0x000fe40003fce000 */
[----:B------:R-:W-:Y:S02]  /*0700*/  SEL R18, R23, RZ, P0 ;  /* 0x000000ff17127207 */ /* 0x000fe40000000000 */
[----:B------:R-:W-:Y:S02]  /*0710*/  SEL R17, R22, RZ, P1 ;  /* 0x000000ff16117207 */ /* 0x000fe40000800000 */
[----:B------:R-:W-:Y:S02]  /*0720*/  SEL R16, R21, RZ, P2 ;  /* 0x000000ff15107207 */ /* 0x000fe40001000000 */
[----:B------:R-:W-:Y:S02]  /*0730*/  SEL R23, R25, RZ, P3 ;  /* 0x000000ff19177207 */ /* 0x000fe40001800000 */
[----:B------:R-:W-:-:S02]  /*0740*/  SEL R22, R24, RZ, P4 ;  /* 0x000000ff18167207 */ /* 0x000fc40002000000 */
[----:B------:R-:W-:Y:S02]  /*0750*/  SEL R21, R5, RZ, P5 ;  /* 0x000000ff05157207 */ /* 0x000fe40002800000 */
[----:B------:R-:W-:Y:S01]  /*0760*/  SEL R20, R20, RZ, P6 ;  /* 0x000000ff14147207 */ /* 0x000fe20003000000 */
[----:B------:R-:W-:Y:S04]  /*0770*/  STG.E.128 desc[UR4][R6.64], R12 ;  /* 0x0000000c06007986 */ /* 0x000fe8000c101d04 */
[----:B------:R-:W-:Y:S04]  /*0780*/  STG.E.128 desc[UR4][R6.64+0x800], R8 ;  /* 0x0008000806007986 */ /* 0x000fe8000c101d04 */
[----:B------:R-:W-:Y:S04]  /*0790*/  STG.E.128 desc[UR4][R2.64], R16 ;  /* 0x0000001002007986 */ /* 0x000fe8000c101d04 */
[----:B------:R-:W-:Y:S01]  /*07a0*/  STG.E.128 desc[UR4][R2.64+0x800], R20 ;  /* 0x0008001402007986 */ /* 0x000fe2000c101d04 */
[----:B------:R-:W-:Y:S05]  /*07b0*/  EXIT ;  /* 0x000000000000794d */ /* 0x000fea0003800000 */
.L_x_0:
[----:B------:R-:W-:-:S00]  /*07c0*/  BRA `(.L_x_0) ;  /* 0xfffffffc00fc7947 */ /* 0x000fc0000383ffff */
[----:B------:R-:W-:-:S00]  /*07d0*/  NOP ;  /* 0x0000000000007918 */ /* 0x000fc00000000000 */
        /* <DEDUP_REMOVED lines=10> */
.L_x_1:


//--------------------- .nv.global.init           --------------------------
	.section	.nv.global.init,"aw",@progbits
.nv.global.init:
	.type		_$_str,@object
	.size		_$_str,(_$_str_$_2 - _$_str)
_$_str:
        /*0000*/ 	.byte	0x5f, 0x5f, 0x43, 0x55, 0x44, 0x41, 0x5f, 0x46, 0x54, 0x5a, 0x00
	.type		_$_str_$_2,@object
	.size		_$_str_$_2,(.L_1 - _$_str_$_2)
_$_str_$_2:
        /*000b*/ 	.byte	0x5f, 0x5f, 0x43, 0x55, 0x44, 0x41, 0x5f, 0x50, 0x52, 0x45, 0x43, 0x5f, 0x53, 0x51, 0x52, 0x54
        /*001b*/ 	.byte	0x00
.L_1:


//--------------------- .nv.constant0.triton_poi_fused__native_batch_norm_legit_no_training_convolution_relu_23 --------------------------
	.section	.nv.constant0.triton_poi_fused__native_batch_norm_legit_no_training_convolution_relu_23,"a",@progbits
	.sectionflags	@""
	.align	4
.nv.constant0.triton_poi_fused__native_batch_norm_legit_no_training_convolution_relu_23:
	.zero		588
